//
// Generated by NVIDIA NVVM Compiler
//
// Compiler Build ID: CL-36424714
// Cuda compilation tools, release 13.0, V13.0.88
// Based on NVVM 20.0.0
//

.version 9.0
.target sm_100
.address_size 64

	// .globl	default_function_kernel

.visible .entry default_function_kernel(
	.param .u64 .ptr .align 1 default_function_kernel_param_0,
	.param .u64 .ptr .align 1 default_function_kernel_param_1
)
.maxntid 4
{
	.reg .pred 	%p<4>;
	.reg .b32 	%r<5>;
	.reg .b32 	%f<26>;
	.reg .b64 	%rd<8>;

	ld.param.u64 	%rd1, [default_function_kernel_param_0];
	ld.param.u64 	%rd2, [default_function_kernel_param_1];
	cvta.to.global.u64 	%rd3, %rd1;
	cvta.to.global.u64 	%rd4, %rd2;
	mov.u32 	%r1, %ctaid.x;
	shl.b32 	%r2, %r1, 2;
	mov.u32 	%r3, %tid.x;
	or.b32  	%r4, %r2, %r3;
	mul.wide.u32 	%rd5, %r4, 4;
	add.s64 	%rd6, %rd4, %rd5;
	ld.global.nc.f32 	%f1, [%rd6];
	abs.f32 	%f2, %f1;
	fma.rn.f32 	%f3, %f2, 0fBF000000, 0f3F000000;
	rsqrt.approx.ftz.f32 	%f4, %f3;
	mul.f32 	%f5, %f4, %f3;
	mul.f32 	%f6, %f4, 0fBF000000;
	fma.rn.f32 	%f7, %f5, %f6, 0f3F000000;
	fma.rn.f32 	%f8, %f5, %f7, %f5;
	setp.eq.f32 	%p1, %f2, 0f3F800000;
	selp.f32 	%f9, 0f00000000, %f8, %p1;
	setp.gt.f32 	%p2, %f2, 0f3F0F5C29;
	selp.f32 	%f10, %f9, %f2, %p2;
	copysign.f32 	%f11, %f1, %f10;
	mul.f32 	%f12, %f11, %f11;
	fma.rn.f32 	%f13, %f12, 0f3D10ECEF, 0f3C8B1ABB;
	fma.rn.f32 	%f14, %f13, %f12, 0f3CFC028C;
	fma.rn.f32 	%f15, %f14, %f12, 0f3D372139;
	fma.rn.f32 	%f16, %f15, %f12, 0f3D9993DB;
	fma.rn.f32 	%f17, %f16, %f12, 0f3E2AAAC6;
	mul.f32 	%f18, %f12, %f17;
	fma.rn.f32 	%f19, %f18, %f11, %f11;
	neg.f32 	%f20, %f19;
	selp.f32 	%f21, %f19, %f20, %p2;
	fma.rn.f32 	%f22, 0f3F6EE581, 0f3FD774EB, %f21;
	setp.gt.f32 	%p3, %f1, 0f3F0F5C29;
	selp.f32 	%f23, %f19, %f22, %p3;
	add.f32 	%f24, %f23, %f23;
	selp.f32 	%f25, %f24, %f23, %p2;
	add.s64 	%rd7, %rd3, %rd5;
	st.global.f32 	[%rd7], %f25;
	ret;

}
	// .globl	default_function_kernel_1
.visible .entry default_function_kernel_1(
	.param .u64 .ptr .align 1 default_function_kernel_1_param_0,
	.param .u64 .ptr .align 1 default_function_kernel_1_param_1
)
.maxntid 32
{
	.reg .pred 	%p<7>;
	.reg .b32 	%r<11>;
	.reg .b32 	%f<39>;
	.reg .b64 	%rd<9>;

	ld.param.u64 	%rd1, [default_function_kernel_1_param_0];
	ld.param.u64 	%rd2, [default_function_kernel_1_param_1];
	cvta.to.global.u64 	%rd3, %rd2;
	mov.u32 	%r3, %ctaid.x;
	shl.b32 	%r4, %r3, 5;
	mov.u32 	%r5, %tid.x;
	or.b32  	%r1, %r4, %r5;
	mul.wide.u32 	%rd4, %r1, 4;
	add.s64 	%rd5, %rd3, %rd4;
	ld.global.nc.f32 	%f7, [%rd5];
	cos.approx.f32 	%f1, %f7;
	abs.f32 	%f2, %f1;
	fma.rn.f32 	%f8, %f1, %f1, 0f3F800000;
	rsqrt.approx.ftz.f32 	%f9, %f8;
	fma.rn.f32 	%f10, %f8, %f9, 0f3F800000;
	rcp.approx.ftz.f32 	%f11, %f10;
	mul.f32 	%f12, %f2, %f11;
	fma.rn.f32 	%f13, %f2, %f12, %f2;
	setp.gt.f32 	%p1, %f2, 0f4B000000;
	selp.f32 	%f3, %f2, %f13, %p1;
	mov.f32 	%f14, 0f3F800000;
	add.rz.f32 	%f15, %f3, %f14;
	mov.b32 	%r6, %f15;
	add.s32 	%r7, %r6, -1061158912;
	and.b32  	%r8, %r7, -8388608;
	mov.b32 	%r2, %f3;
	sub.s32 	%r9, %r2, %r8;
	mov.b32 	%f16, %r9;
	sub.s32 	%r10, 1082130432, %r8;
	mov.b32 	%f17, %r10;
	fma.rn.f32 	%f18, %f17, 0f3E800000, 0fBF800000;
	add.f32 	%f19, %f18, %f16;
	cvt.rn.f32.s32 	%f20, %r8;
	mul.f32 	%f21, %f20, 0f34000000;
	fma.rn.f32 	%f22, %f19, 0fBD39BF78, 0f3DD80012;
	fma.rn.f32 	%f23, %f22, %f19, 0fBE0778E0;
	fma.rn.f32 	%f24, %f23, %f19, 0f3E146475;
	fma.rn.f32 	%f25, %f24, %f19, 0fBE2A68DD;
	fma.rn.f32 	%f26, %f25, %f19, 0f3E4CAF9E;
	fma.rn.f32 	%f27, %f26, %f19, 0fBE800042;
	fma.rn.f32 	%f28, %f27, %f19, 0f3EAAAAE6;
	fma.rn.f32 	%f29, %f28, %f19, 0fBF000000;
	mul.f32 	%f30, %f19, %f29;
	fma.rn.f32 	%f31, %f30, %f19, %f19;
	fma.rn.f32 	%f38, %f21, 0f3F317218, %f31;
	setp.lt.u32 	%p2, %r2, 2139095040;
	@%p2 bra 	$L__BB1_2;
	setp.gt.s32 	%p3, %r2, -1082130432;
	fma.rn.f32 	%f32, %f3, 0f7F800000, 0f7F800000;
	selp.f32 	%f33, %f32, %f38, %p3;
	setp.eq.f32 	%p4, %f3, 0f00000000;
	selp.f32 	%f38, 0f80000000, %f33, %p4;
$L__BB1_2:
	setp.gt.f32 	%p5, %f2, 0f4B000000;
	cvta.to.global.u64 	%rd6, %rd1;
	add.f32 	%f34, %f38, 0f3F317218;
	selp.f32 	%f35, %f34, %f38, %p5;
	setp.num.f32 	%p6, %f2, %f2;
	copysign.f32 	%f36, %f1, %f35;
	selp.f32 	%f37, %f36, %f35, %p6;
	add.s64 	%rd8, %rd6, %rd4;
	st.global.f32 	[%rd8], %f37;
	ret;

}
	// .globl	default_function_kernel_2
.visible .entry default_function_kernel_2(
	.param .u64 .ptr .align 1 default_function_kernel_2_param_0,
	.param .u64 .ptr .align 1 default_function_kernel_2_param_1
)
.maxntid 8
{
	.reg .b32 	%r<5>;
	.reg .b32 	%f<3>;
	.reg .b64 	%rd<8>;

	ld.param.u64 	%rd1, [default_function_kernel_2_param_0];
	ld.param.u64 	%rd2, [default_function_kernel_2_param_1];
	cvta.to.global.u64 	%rd3, %rd1;
	cvta.to.global.u64 	%rd4, %rd2;
	mov.u32 	%r1, %ctaid.x;
	shl.b32 	%r2, %r1, 3;
	mov.u32 	%r3, %tid.x;
	or.b32  	%r4, %r2, %r3;
	mul.wide.u32 	%rd5, %r4, 4;
	add.s64 	%rd6, %rd4, %rd5;
	ld.global.nc.f32 	%f1, [%rd6];
	sin.approx.f32 	%f2, %f1;
	add.s64 	%rd7, %rd3, %rd5;
	st.global.f32 	[%rd7], %f2;
	ret;

}
	// .globl	default_function_kernel_3
.visible .entry default_function_kernel_3(
	.param .u64 .ptr .align 1 default_function_kernel_3_param_0,
	.param .u64 .ptr .align 1 default_function_kernel_3_param_1
)
.maxntid 32
{
	.reg .pred 	%p<3>;
	.reg .b32 	%r<5>;
	.reg .b32 	%f<20>;
	.reg .b64 	%rd<8>;

	ld.param.u64 	%rd1, [default_function_kernel_3_param_0];
	ld.param.u64 	%rd2, [default_function_kernel_3_param_1];
	cvta.to.global.u64 	%rd3, %rd1;
	cvta.to.global.u64 	%rd4, %rd2;
	mov.u32 	%r1, %ctaid.x;
	shl.b32 	%r2, %r1, 5;
	mov.u32 	%r3, %tid.x;
	or.b32  	%r4, %r2, %r3;
	mul.wide.u32 	%rd5, %r4, 4;
	add.s64 	%rd6, %rd4, %rd5;
	ld.global.nc.f32 	%f1, [%rd6];
	abs.f32 	%f2, %f1;
	setp.gt.f32 	%p1, %f2, 0f3F800000;
	rcp.approx.ftz.f32 	%f3, %f2;
	selp.f32 	%f4, %f3, %f2, %p1;
	mul.f32 	%f5, %f4, %f4;
	fma.rn.f32 	%f6, %f5, 0f3B2090AA, 0fBC6BE14F;
	fma.rn.f32 	%f7, %f6, %f5, 0f3D23397E;
	fma.rn.f32 	%f8, %f7, %f5, 0fBD948A7A;
	fma.rn.f32 	%f9, %f8, %f5, 0f3DD76B21;
	fma.rn.f32 	%f10, %f9, %f5, 0fBE111E88;
	fma.rn.f32 	%f11, %f10, %f5, 0f3E4CAF60;
	fma.rn.f32 	%f12, %f11, %f5, 0fBEAAAA27;
	mul.f32 	%f13, %f5, %f12;
	fma.rn.f32 	%f14, %f13, %f4, %f4;
	neg.f32 	%f15, %f14;
	fma.rn.f32 	%f16, 0f3F6EE581, 0f3FD774EB, %f15;
	selp.f32 	%f17, %f16, %f14, %p1;
	setp.num.f32 	%p2, %f2, %f2;
	copysign.f32 	%f18, %f1, %f17;
	selp.f32 	%f19, %f18, %f17, %p2;
	add.s64 	%rd7, %rd3, %rd5;
	st.global.f32 	[%rd7], %f19;
	ret;

}


// ===== COMPILED SASS (sm_100) =====

	.target	sm_100

	.elftype	@"ET_EXEC"


//--------------------- .note.nv.tkinfo           --------------------------
	.section	.note.nv.tkinfo,"",@"SHT_NOTE"
	.sectionflags	@"SHF_NOTE_NV_TKINFO"
	.tkinfo
        /*0018*/ 	.word	0x00000002
        /*0030*/ 	.string	""
        /*0030*/ 	.string	"ptxas"
        /*0030*/ 	.string	"Cuda compilation tools, release 13.0, V13.0.88"
        /*0030*/ 	.string	"Build cuda_13.0.r13.0/compiler.36424714_0"
        /*0030*/ 	.string	"-arch sm_100 -m 64 "



//--------------------- .note.nv.cuinfo           --------------------------
	.section	.note.nv.cuinfo,"",@"SHT_NOTE"
	.sectionflags	@"SHF_NOTE_NV_CUINFO"
        /*0018*/ 	.short	0x0002
        /*001a*/ 	.short	0x0064
        /*001c*/ 	.short	0x0082
	.zero		2


//--------------------- .nv.info                  --------------------------
	.section	.nv.info,"",@"SHT_CUDA_INFO"
	.align	4


	//----- nvinfo : EIATTR_REGCOUNT
	.align		4
        /*0000*/ 	.byte	0x04, 0x2f
        /*0002*/ 	.short	(.L_1 - .L_0)
	.align		4
.L_0:
        /*0004*/ 	.word	index@(default_function_kernel)
        /*0008*/ 	.word	0x0000000c


	//----- nvinfo : EIATTR_FRAME_SIZE
	.align		4
.L_1:
        /*000c*/ 	.byte	0x04, 0x11
        /*000e*/ 	.short	(.L_3 - .L_2)
	.align		4
.L_2:
        /*0010*/ 	.word	index@(default_function_kernel)
        /*0014*/ 	.word	0x00000000


	//----- nvinfo : EIATTR_REGCOUNT
	.align		4
.L_3:
        /*0018*/ 	.byte	0x04, 0x2f
        /*001a*/ 	.short	(.L_5 - .L_4)
	.align		4
.L_4:
        /*001c*/ 	.word	index@(default_function_kernel_1)
        /*0020*/ 	.word	0x0000000e


	//----- nvinfo : EIATTR_FRAME_SIZE
	.align		4
.L_5:
        /*0024*/ 	.byte	0x04, 0x11
        /*0026*/ 	.short	(.L_7 - .L_6)
	.align		4
.L_6:
        /*0028*/ 	.word	index@(default_function_kernel_1)
        /*002c*/ 	.word	0x00000000


	//----- nvinfo : EIATTR_REGCOUNT
	.align		4
.L_7:
        /*0030*/ 	.byte	0x04, 0x2f
        /*0032*/ 	.short	(.L_9 - .L_8)
	.align		4
.L_8:
        /*0034*/ 	.word	index@(default_function_kernel_2)
        /*0038*/ 	.word	0x0000000c


	//----- nvinfo : EIATTR_FRAME_SIZE
	.align		4
.L_9:
        /*003c*/ 	.byte	0x04, 0x11
        /*003e*/ 	.short	(.L_11 - .L_10)
	.align		4
.L_10:
        /*0040*/ 	.word	index@(default_function_kernel_2)
        /*0044*/ 	.word	0x00000000


	//----- nvinfo : EIATTR_REGCOUNT
	.align		4
.L_11:
        /*0048*/ 	.byte	0x04, 0x2f
        /*004a*/ 	.short	(.L_13 - .L_12)
	.align		4
.L_12:
        /*004c*/ 	.word	index@(default_function_kernel_3)
        /*0050*/ 	.word	0x0000000c


	//----- nvinfo : EIATTR_FRAME_SIZE
	.align		4
.L_13:
        /*0054*/ 	.byte	0x04, 0x11
        /*0056*/ 	.short	(.L_15 - .L_14)
	.align		4
.L_14:
        /*0058*/ 	.word	index@(default_function_kernel_3)
        /*005c*/ 	.word	0x00000000


	//----- nvinfo : EIATTR_MIN_STACK_SIZE
	.align		4
.L_15:
        /*0060*/ 	.byte	0x04, 0x12
        /*0062*/ 	.short	(.L_17 - .L_16)
	.align		4
.L_16:
        /*0064*/ 	.word	index@(default_function_kernel_3)
        /*0068*/ 	.word	0x00000000


	//----- nvinfo : EIATTR_MIN_STACK_SIZE
	.align		4
.L_17:
        /*006c*/ 	.byte	0x04, 0x12
        /*006e*/ 	.short	(.L_19 - .L_18)
	.align		4
.L_18:
        /*0070*/ 	.word	index@(default_function_kernel_2)
        /*0074*/ 	.word	0x00000000


	//----- nvinfo : EIATTR_MIN_STACK_SIZE
	.align		4
.L_19:
        /*0078*/ 	.byte	0x04, 0x12
        /*007a*/ 	.short	(.L_21 - .L_20)
	.align		4
.L_20:
        /*007c*/ 	.word	index@(default_function_kernel_1)
        /*0080*/ 	.word	0x00000000


	//----- nvinfo : EIATTR_MIN_STACK_SIZE
	.align		4
.L_21:
        /*0084*/ 	.byte	0x04, 0x12
        /*0086*/ 	.short	(.L_23 - .L_22)
	.align		4
.L_22:
        /*0088*/ 	.word	index@(default_function_kernel)
        /*008c*/ 	.word	0x00000000
.L_23:


//--------------------- .nv.compat                --------------------------
	.section	.nv.compat,"",@"SHT_CUDA_COMPAT_INFO"
	.align	4
        /*0000*/ 	.byte	0x02, 0x09, 0x00, 0x00, 0x02, 0x02, 0x01, 0x00, 0x02, 0x05, 0x05, 0x00, 0x03, 0x07, 0x01, 0x01
        /*0010*/ 	.byte	0x02, 0x03, 0x00, 0x00, 0x02, 0x06, 0x01, 0x00, 0x04, 0x0b, 0x08, 0x00, 0x01, 0x00, 0x00, 0x00
        /*0020*/ 	.byte	0x00, 0x00, 0x00, 0x00


//--------------------- .nv.info.default_function_kernel_3 --------------------------
	.section	.nv.info.default_function_kernel_3,"",@"SHT_CUDA_INFO"
	.sectionflags	@""
	.align	4


	//----- nvinfo : EIATTR_CUDA_API_VERSION
	.align		4
        /*0000*/ 	.byte	0x04, 0x37
        /*0002*/ 	.short	(.L_25 - .L_24)
.L_24:
        /*0004*/ 	.word	0x00000082


	//----- nvinfo : EIATTR_KPARAM_INFO
	.align		4
.L_25:
        /*0008*/ 	.byte	0x04, 0x17
        /*000a*/ 	.short	(.L_27 - .L_26)
.L_26:
        /*000c*/ 	.word	0x00000000
        /*0010*/ 	.short	0x0001
        /*0012*/ 	.short	0x0008
        /*0014*/ 	.byte	0x00, 0xf5, 0x21, 0x00


	//----- nvinfo : EIATTR_KPARAM_INFO
	.align		4
.L_27:
        /*0018*/ 	.byte	0x04, 0x17
        /*001a*/ 	.short	(.L_29 - .L_28)
.L_28:
        /*001c*/ 	.word	0x00000000
        /*0020*/ 	.short	0x0000
        /*0022*/ 	.short	0x0000
        /*0024*/ 	.byte	0x00, 0xf5, 0x21, 0x00


	//----- nvinfo : EIATTR_SPARSE_MMA_MASK
	.align		4
.L_29:
        /*0028*/ 	.byte	0x03, 0x50
        /*002a*/ 	.short	0x0000


	//----- nvinfo : EIATTR_MAXREG_COUNT
	.align		4
        /*002c*/ 	.byte	0x03, 0x1b
        /*002e*/ 	.short	0x00ff


	//----- nvinfo : EIATTR_MERCURY_ISA_VERSION
	.align		4
        /*0030*/ 	.byte	0x03, 0x5f
        /*0032*/ 	.short	0x0101


	//----- nvinfo : EIATTR_VRC_CTA_INIT_COUNT
	.align		4
        /*0034*/ 	.byte	0x02, 0x4a
	.zero		1
	.zero		1


	//----- nvinfo : EIATTR_EXIT_INSTR_OFFSETS
	.align		4
        /*0038*/ 	.byte	0x04, 0x1c
        /*003a*/ 	.short	(.L_31 - .L_30)


	//   ....[0]....
.L_30:
        /*003c*/ 	.word	0x000001f0


	//----- nvinfo : EIATTR_MAX_THREADS
	.align		4
.L_31:
        /*0040*/ 	.byte	0x04, 0x05
        /*0042*/ 	.short	(.L_33 - .L_32)
.L_32:
        /*0044*/ 	.word	0x00000020
        /*0048*/ 	.word	0x00000001
        /*004c*/ 	.word	0x00000001


	//----- nvinfo : EIATTR_CBANK_PARAM_SIZE
	.align		4
.L_33:
        /*0050*/ 	.byte	0x03, 0x19
        /*0052*/ 	.short	0x0010


	//----- nvinfo : EIATTR_PARAM_CBANK
	.align		4
        /*0054*/ 	.byte	0x04, 0x0a
        /*0056*/ 	.short	(.L_35 - .L_34)
	.align		4
.L_34:
        /*0058*/ 	.word	index@(.nv.constant0.default_function_kernel_3)
        /*005c*/ 	.short	0x0380
        /*005e*/ 	.short	0x0010


	//----- nvinfo : EIATTR_SW_WAR
	.align		4
.L_35:
        /*0060*/ 	.byte	0x04, 0x36
        /*0062*/ 	.short	(.L_37 - .L_36)
.L_36:
        /*0064*/ 	.word	0x00000008
.L_37:


//--------------------- .nv.info.default_function_kernel_2 --------------------------
	.section	.nv.info.default_function_kernel_2,"",@"SHT_CUDA_INFO"
	.sectionflags	@""
	.align	4


	//----- nvinfo : EIATTR_CUDA_API_VERSION
	.align		4
        /*0000*/ 	.byte	0x04, 0x37
        /*0002*/ 	.short	(.L_39 - .L_38)
.L_38:
        /*0004*/ 	.word	0x00000082


	//----- nvinfo : EIATTR_KPARAM_INFO
	.align		4
.L_39:
        /*0008*/ 	.byte	0x04, 0x17
        /*000a*/ 	.short	(.L_41 - .L_40)
.L_40:
        /*000c*/ 	.word	0x00000000
        /*0010*/ 	.short	0x0001
        /*0012*/ 	.short	0x0008
        /*0014*/ 	.byte	0x00, 0xf5, 0x21, 0x00


	//----- nvinfo : EIATTR_KPARAM_INFO
	.align		4
.L_41:
        /*0018*/ 	.byte	0x04, 0x17
        /*001a*/ 	.short	(.L_43 - .L_42)
.L_42:
        /*001c*/ 	.word	0x00000000
        /*0020*/ 	.short	0x0000
        /*0022*/ 	.short	0x0000
        /*0024*/ 	.byte	0x00, 0xf5, 0x21, 0x00


	//----- nvinfo : EIATTR_SPARSE_MMA_MASK
	.align		4
.L_43:
        /*0028*/ 	.byte	0x03, 0x50
        /*002a*/ 	.short	0x0000


	//----- nvinfo : EIATTR_MAXREG_COUNT
	.align		4
        /*002c*/ 	.byte	0x03, 0x1b
        /*002e*/ 	.short	0x00ff


	//----- nvinfo : EIATTR_MERCURY_ISA_VERSION
	.align		4
        /*0030*/ 	.byte	0x03, 0x5f
        /*0032*/ 	.short	0x0101


	//----- nvinfo : EIATTR_VRC_CTA_INIT_COUNT
	.align		4
        /*0034*/ 	.byte	0x02, 0x4a
	.zero		1
	.zero		1


	//----- nvinfo : EIATTR_EXIT_INSTR_OFFSETS
	.align		4
        /*0038*/ 	.byte	0x04, 0x1c
        /*003a*/ 	.short	(.L_45 - .L_44)


	//   ....[0]....
.L_44:
        /*003c*/ 	.word	0x000000e0


	//----- nvinfo : EIATTR_MAX_THREADS
	.align		4
.L_45:
        /*0040*/ 	.byte	0x04, 0x05
        /*0042*/ 	.short	(.L_47 - .L_46)
.L_46:
        /*0044*/ 	.word	0x00000008
        /*0048*/ 	.word	0x00000001
        /*004c*/ 	.word	0x00000001


	//----- nvinfo : EIATTR_CBANK_PARAM_SIZE
	.align		4
.L_47:
        /*0050*/ 	.byte	0x03, 0x19
        /*0052*/ 	.short	0x0010


	//----- nvinfo : EIATTR_PARAM_CBANK
	.align		4
        /*0054*/ 	.byte	0x04, 0x0a
        /*0056*/ 	.short	(.L_49 - .L_48)
	.align		4
.L_48:
        /*0058*/ 	.word	index@(.nv.constant0.default_function_kernel_2)
        /*005c*/ 	.short	0x0380
        /*005e*/ 	.short	0x0010


	//----- nvinfo : EIATTR_SW_WAR
	.align		4
.L_49:
        /*0060*/ 	.byte	0x04, 0x36
        /*0062*/ 	.short	(.L_51 - .L_50)
.L_50:
        /*0064*/ 	.word	0x00000008
.L_51:


//--------------------- .nv.info.default_function_kernel_1 --------------------------
	.section	.nv.info.default_function_kernel_1,"",@"SHT_CUDA_INFO"
	.sectionflags	@""
	.align	4


	//----- nvinfo : EIATTR_CUDA_API_VERSION
	.align		4
        /*0000*/ 	.byte	0x04, 0x37
        /*0002*/ 	.short	(.L_53 - .L_52)
.L_52:
        /*0004*/ 	.word	0x00000082


	//----- nvinfo : EIATTR_KPARAM_INFO
	.align		4
.L_53:
        /*0008*/ 	.byte	0x04, 0x17
        /*000a*/ 	.short	(.L_55 - .L_54)
.L_54:
        /*000c*/ 	.word	0x00000000
        /*0010*/ 	.short	0x0001
        /*0012*/ 	.short	0x0008
        /*0014*/ 	.byte	0x00, 0xf5, 0x21, 0x00


	//----- nvinfo : EIATTR_KPARAM_INFO
	.align		4
.L_55:
        /*0018*/ 	.byte	0x04, 0x17
        /*001a*/ 	.short	(.L_57 - .L_56)
.L_56:
        /*001c*/ 	.word	0x00000000
        /*0020*/ 	.short	0x0000
        /*0022*/ 	.short	0x0000
        /*0024*/ 	.byte	0x00, 0xf5, 0x21, 0x00


	//----- nvinfo : EIATTR_SPARSE_MMA_MASK
	.align		4
.L_57:
        /*0028*/ 	.byte	0x03, 0x50
        /*002a*/ 	.short	0x0000


	//----- nvinfo : EIATTR_MAXREG_COUNT
	.align		4
        /*002c*/ 	.byte	0x03, 0x1b
        /*002e*/ 	.short	0x00ff


	//----- nvinfo : EIATTR_MERCURY_ISA_VERSION
	.align		4
        /*0030*/ 	.byte	0x03, 0x5f
        /*0032*/ 	.short	0x0101


	//----- nvinfo : EIATTR_VRC_CTA_INIT_COUNT
	.align		4
        /*0034*/ 	.byte	0x02, 0x4a
	.zero		1
	.zero		1


	//----- nvinfo : EIATTR_EXIT_INSTR_OFFSETS
	.align		4
        /*0038*/ 	.byte	0x04, 0x1c
        /*003a*/ 	.short	(.L_59 - .L_58)


	//   ....[0]....
.L_58:
        /*003c*/ 	.word	0x00000330


	//----- nvinfo : EIATTR_MAX_THREADS
	.align		4
.L_59:
        /*0040*/ 	.byte	0x04, 0x05
        /*0042*/ 	.short	(.L_61 - .L_60)
.L_60:
        /*0044*/ 	.word	0x00000020
        /*0048*/ 	.word	0x00000001
        /*004c*/ 	.word	0x00000001


	//----- nvinfo : EIATTR_CBANK_PARAM_SIZE
	.align		4
.L_61:
        /*0050*/ 	.byte	0x03, 0x19
        /*0052*/ 	.short	0x0010


	//----- nvinfo : EIATTR_PARAM_CBANK
	.align		4
        /*0054*/ 	.byte	0x04, 0x0a
        /*0056*/ 	.short	(.L_63 - .L_62)
	.align		4
.L_62:
        /*0058*/ 	.word	index@(.nv.constant0.default_function_kernel_1)
        /*005c*/ 	.short	0x0380
        /*005e*/ 	.short	0x0010


	//----- nvinfo : EIATTR_SW_WAR
	.align		4
.L_63:
        /*0060*/ 	.byte	0x04, 0x36
        /*0062*/ 	.short	(.L_65 - .L_64)
.L_64:
        /*0064*/ 	.word	0x00000008
.L_65:


//--------------------- .nv.info.default_function_kernel --------------------------
	.section	.nv.info.default_function_kernel,"",@"SHT_CUDA_INFO"
	.sectionflags	@""
	.align	4


	//----- nvinfo : EIATTR_CUDA_API_VERSION
	.align		4
        /*0000*/ 	.byte	0x04, 0x37
        /*0002*/ 	.short	(.L_67 - .L_66)
.L_66:
        /*0004*/ 	.word	0x00000082


	//----- nvinfo : EIATTR_KPARAM_INFO
	.align		4
.L_67:
        /*0008*/ 	.byte	0x04, 0x17
        /*000a*/ 	.short	(.L_69 - .L_68)
.L_68:
        /*000c*/ 	.word	0x00000000
        /*0010*/ 	.short	0x0001
        /*0012*/ 	.short	0x0008
        /*0014*/ 	.byte	0x00, 0xf5, 0x21, 0x00


	//----- nvinfo : EIATTR_KPARAM_INFO
	.align		4
.L_69:
        /*0018*/ 	.byte	0x04, 0x17
        /*001a*/ 	.short	(.L_71 - .L_70)
.L_70:
        /*001c*/ 	.word	0x00000000
        /*0020*/ 	.short	0x0000
        /*0022*/ 	.short	0x0000
        /*0024*/ 	.byte	0x00, 0xf5, 0x21, 0x00


	//----- nvinfo : EIATTR_SPARSE_MMA_MASK
	.align		4
.L_71:
        /*0028*/ 	.byte	0x03, 0x50
        /*002a*/ 	.short	0x0000


	//----- nvinfo : EIATTR_MAXREG_COUNT
	.align		4
        /*002c*/ 	.byte	0x03, 0x1b
        /*002e*/ 	.short	0x00ff


	//----- nvinfo : EIATTR_MERCURY_ISA_VERSION
	.align		4
        /*0030*/ 	.byte	0x03, 0x5f
        /*0032*/ 	.short	0x0101


	//----- nvinfo : EIATTR_VRC_CTA_INIT_COUNT
	.align		4
        /*0034*/ 	.byte	0x02, 0x4a
	.zero		1
	.zero		1


	//----- nvinfo : EIATTR_EXIT_INSTR_OFFSETS
	.align		4
        /*0038*/ 	.byte	0x04, 0x1c
        /*003a*/ 	.short	(.L_73 - .L_72)


	//   ....[0]....
.L_72:
        /*003c*/ 	.word	0x00000260


	//----- nvinfo : EIATTR_MAX_THREADS
	.align		4
.L_73:
        /*0040*/ 	.byte	0x04, 0x05
        /*0042*/ 	.short	(.L_75 - .L_74)
.L_74:
        /*0044*/ 	.word	0x00000004
        /*0048*/ 	.word	0x00000001
        /*004c*/ 	.word	0x00000001


	//----- nvinfo : EIATTR_CBANK_PARAM_SIZE
	.align		4
.L_75:
        /*0050*/ 	.byte	0x03, 0x19
        /*0052*/ 	.short	0x0010


	//----- nvinfo : EIATTR_PARAM_CBANK
	.align		4
        /*0054*/ 	.byte	0x04, 0x0a
        /*0056*/ 	.short	(.L_77 - .L_76)
	.align		4
.L_76:
        /*0058*/ 	.word	index@(.nv.constant0.default_function_kernel)
        /*005c*/ 	.short	0x0380
        /*005e*/ 	.short	0x0010


	//----- nvinfo : EIATTR_SW_WAR
	.align		4
.L_77:
        /*0060*/ 	.byte	0x04, 0x36
        /*0062*/ 	.short	(.L_79 - .L_78)
.L_78:
        /*0064*/ 	.word	0x00000008
.L_79:


//--------------------- .nv.callgraph             --------------------------
	.section	.nv.callgraph,"",@"SHT_CUDA_CALLGRAPH"
	.align	4
	.sectionentsize	8
	.align		4
        /*0000*/ 	.word	0x00000000
	.align		4
        /*0004*/ 	.word	0xffffffff
	.align		4
        /*0008*/ 	.word	0x00000000
	.align		4
        /*000c*/ 	.word	0xfffffffe
	.align		4
        /*0010*/ 	.word	0x00000000
	.align		4
        /*0014*/ 	.word	0xfffffffd
	.align		4
        /*0018*/ 	.word	0x00000000
	.align		4
        /*001c*/ 	.word	0xfffffffc


//--------------------- .text.default_function_kernel_3 --------------------------
	.section	.text.default_function_kernel_3,"ax",@progbits
	.align	128
        .global         default_function_kernel_3
        .type           default_function_kernel_3,@function
        .size           default_function_kernel_3,(.L_x_4 - default_function_kernel_3)
        .other          default_function_kernel_3,@"STO_CUDA_ENTRY STV_DEFAULT"
default_function_kernel_3:
.text.default_function_kernel_3:
[----:B------:R-:W-:Y:S01]  /*0000*/  LDC R1, c[0x0][0x37c] ;  /* 0x0000df00ff017b82 */ /* 0x000fe20000000800 */
[----:B------:R-:W0:Y:S07]  /*0010*/  S2R R5, SR_TID.X ;  /* 0x0000000000057919 */ /* 0x000e2e0000002100 */
[----:B------:R-:W1:Y:S01]  /*0020*/  S2UR UR4, SR_CTAID.X ;  /* 0x00000000000479c3 */ /* 0x000e620000002500 */
[----:B------:R-:W2:Y:S07]  /*0030*/  LDCU.64 UR6, c[0x0][0x358] ;  /* 0x00006b00ff0677ac */ /* 0x000eae0008000a00 */
[----:B------:R-:W3:Y:S01]  /*0040*/  LDC.64 R2, c[0x0][0x388] ;  /* 0x0000e200ff027b82 */ /* 0x000ee20000000a00 */
[----:B-1----:R-:W-:-:S06]  /*0050*/  USHF.L.U32 UR4, UR4, 0x5, URZ ;  /* 0x0000000504047899 */ /* 0x002fcc00080006ff */
[----:B0-----:R-:W-:-:S05]  /*0060*/  LOP3.LUT R5, R5, UR4, RZ, 0xfc, !PT ;  /* 0x0000000405057c12 */ /* 0x001fca000f8efcff */
[----:B---3--:R-:W-:-:S05]  /*0070*/  IMAD.WIDE.U32 R2, R5, 0x4, R2 ;  /* 0x0000000405027825 */ /* 0x008fca00078e0002 */
[----:B--2---:R0:W2:Y:S01]  /*0080*/  LDG.E.CONSTANT R0, desc[UR6][R2.64] ;  /* 0x0000000602007981 */ /* 0x0040a2000c1e9900 */
[----:B------:R-:W-:Y:S01]  /*0090*/  HFMA2 R9, -RZ, RZ, 0.890625, -0.00056934356689453125 ;  /* 0x3b2090aaff097431 */ /* 0x000fe200000001ff */
[----:B------:R-:W-:Y:S01]  /*00a0*/  MOV R6, 0x3f6ee581 ;  /* 0x3f6ee58100067802 */ /* 0x000fe20000000f00 */
[----:B0-----:R-:W0:Y:S02]  /*00b0*/  LDC.64 R2, c[0x0][0x380] ;  /* 0x0000e000ff027b82 */ /* 0x001e240000000a00 */
[----:B0-----:R-:W-:Y:S01]  /*00c0*/  IMAD.WIDE.U32 R2, R5, 0x4, R2 ;  /* 0x0000000405027825 */ /* 0x001fe200078e0002 */
[----:B--2---:R-:W0:Y:S01]  /*00d0*/  MUFU.RCP R7, |R0| ;  /* 0x4000000000077308 */ /* 0x004e220000001000 */
[----:B------:R-:W-:-:S04]  /*00e0*/  FSETP.GT.AND P0, PT, |R0|, 1, PT ;  /* 0x3f8000000000780b */ /* 0x000fc80003f04200 */
[----:B0-----:R-:W-:-:S05]  /*00f0*/  FSEL R7, R7, |R0|, P0 ;  /* 0x4000000007077208 */ /* 0x001fca0000000000 */
[----:B------:R-:W-:-:S04]  /*0100*/  FMUL R4, R7, R7 ;  /* 0x0000000707047220 */ /* 0x000fc80000400000 */
[----:B------:R-:W-:-:S04]  /*0110*/  FFMA R9, R4, R9, -0.014396979473531246185 ;  /* 0xbc6be14f04097423 */ /* 0x000fc80000000009 */
[----:B------:R-:W-:-:S04]  /*0120*/  FFMA R9, R4, R9, 0.039849750697612762451 ;  /* 0x3d23397e04097423 */ /* 0x000fc80000000009 */
[----:B------:R-:W-:-:S04]  /*0130*/  FFMA R9, R4, R9, -0.072529748082160949707 ;  /* 0xbd948a7a04097423 */ /* 0x000fc80000000009 */
[----:B------:R-:W-:-:S04]  /*0140*/  FFMA R9, R4, R9, 0.10518480092287063599 ;  /* 0x3dd76b2104097423 */ /* 0x000fc80000000009 */
[----:B------:R-:W-:-:S04]  /*0150*/  FFMA R9, R4, R9, -0.14171802997589111328 ;  /* 0xbe111e8804097423 */ /* 0x000fc80000000009 */
[----:B------:R-:W-:-:S04]  /*0160*/  FFMA R9, R4, R9, 0.19988775253295898438 ;  /* 0x3e4caf6004097423 */ /* 0x000fc80000000009 */
[----:B------:R-:W-:-:S04]  /*0170*/  FFMA R9, R4, R9, -0.33332940936088562012 ;  /* 0xbeaaaa2704097423 */ /* 0x000fc80000000009 */
[----:B------:R-:W-:-:S04]  /*0180*/  FMUL R4, R4, R9 ;  /* 0x0000000904047220 */ /* 0x000fc80000400000 */
[----:B------:R-:W-:-:S04]  /*0190*/  FFMA R7, R7, R4, R7 ;  /* 0x0000000407077223 */ /* 0x000fc80000000007 */
[----:B------:R-:W-:Y:S01]  /*01a0*/  @P0 FFMA R7, R6, 1.6832555532455444336, -R7 ;  /* 0x3fd774eb06070823 */ /* 0x000fe20000000807 */
[----:B------:R-:W-:-:S04]  /*01b0*/  FSETP.NAN.AND P0, PT, |R0|, |R0|, PT ;  /* 0x400000000000720b */ /* 0x000fc80003f08200 */
[----:B------:R-:W-:-:S04]  /*01c0*/  LOP3.LUT R0, R7, 0x80000000, R0, 0xb8, !PT ;  /* 0x8000000007007812 */ /* 0x000fc800078eb800 */
[----:B------:R-:W-:-:S05]  /*01d0*/  FSEL R7, R0, R7, !P0 ;  /* 0x0000000700077208 */ /* 0x000fca0004000000 */
[----:B------:R-:W-:Y:S01]  /*01e0*/  STG.E desc[UR6][R2.64], R7 ;  /* 0x0000000702007986 */ /* 0x000fe2000c101906 */
[----:B------:R-:W-:Y:S05]  /*01f0*/  EXIT ;  /* 0x000000000000794d */ /* 0x000fea0003800000 */
.L_x_0:
[----:B------:R-:W-:-:S00]  /*0200*/  BRA `(.L_x_0) ;  /* 0xfffffffc00fc7947 */ /* 0x000fc0000383ffff */
[----:B------:R-:W-:-:S00]  /*0210*/  NOP ;  /* 0x0000000000007918 */ /* 0x000fc00000000000 */
        /* <DEDUP_REMOVED lines=14> */
.L_x_4:


//--------------------- .text.default_function_kernel_2 --------------------------
	.section	.text.default_function_kernel_2,"ax",@progbits
	.align	128
        .global         default_function_kernel_2
        .type           default_function_kernel_2,@function
        .size           default_function_kernel_2,(.L_x_5 - default_function_kernel_2)
        .other          default_function_kernel_2,@"STO_CUDA_ENTRY STV_DEFAULT"
default_function_kernel_2:
.text.default_function_kernel_2:
[----:B------:R-:W-:Y:S01]  /*0000*/  LDC R1, c[0x0][0x37c] ;  /* 0x0000df00ff017b82 */ /* 0x000fe20000000800 */
[----:B------:R-:W0:Y:S07]  /*0010*/  S2R R7, SR_TID.X ;  /* 0x0000000000077919 */ /* 0x000e2e0000002100 */
[----:B------:R-:W1:Y:S01]  /*0020*/  S2UR UR4, SR_CTAID.X ;  /* 0x00000000000479c3 */ /* 0x000e620000002500 */
[----:B------:R-:W2:Y:S07]  /*0030*/  LDCU.64 UR6, c[0x0][0x358] ;  /* 0x00006b00ff0677ac */ /* 0x000eae0008000a00 */
[----:B------:R-:W3:Y:S08]  /*0040*/  LDC.64 R2, c[0x0][0x388] ;  /* 0x0000e200ff027b82 */ /* 0x000ef00000000a00 */
[----:B------:R-:W4:Y:S01]  /*0050*/  LDC.64 R4, c[0x0][0x380] ;  /* 0x0000e000ff047b82 */ /* 0x000f220000000a00 */
[----:B-1----:R-:W-:-:S06]  /*0060*/  USHF.L.U32 UR4, UR4, 0x3, URZ ;  /* 0x0000000304047899 */ /* 0x002fcc00080006ff */
[----:B0-----:R-:W-:-:S05]  /*0070*/  LOP3.LUT R7, R7, UR4, RZ, 0xfc, !PT ;  /* 0x0000000407077c12 */ /* 0x001fca000f8efcff */
[----:B---3--:R-:W-:-:S06]  /*0080*/  IMAD.WIDE.U32 R2, R7, 0x4, R2 ;  /* 0x0000000407027825 */ /* 0x008fcc00078e0002 */
[----:B--2---:R-:W2:Y:S01]  /*0090*/  LDG.E.CONSTANT R2, desc[UR6][R2.64] ;  /* 0x0000000602027981 */ /* 0x004ea2000c1e9900 */
[----:B----4-:R-:W-:-:S04]  /*00a0*/  IMAD.WIDE.U32 R4, R7, 0x4, R4 ;  /* 0x0000000407047825 */ /* 0x010fc800078e0004 */
[----:B--2---:R-:W-:-:S06]  /*00b0*/  FMUL.RZ R9, R2, 0.15915493667125701904 ;  /* 0x3e22f98302097820 */ /* 0x004fcc000040c000 */
[----:B------:R-:W0:Y:S02]  /*00c0*/  MUFU.SIN R9, R9 ;  /* 0x0000000900097308 */ /* 0x000e240000000400 */
[----:B0-----:R-:W-:Y:S01]  /*00d0*/  STG.E desc[UR6][R4.64], R9 ;  /* 0x0000000904007986 */ /* 0x001fe2000c101906 */
[----:B------:R-:W-:Y:S05]  /*00e0*/  EXIT ;  /* 0x000000000000794d */ /* 0x000fea0003800000 */
.L_x_1:
        /* <DEDUP_REMOVED lines=9> */
.L_x_5:


//--------------------- .text.default_function_kernel_1 --------------------------
	.section	.text.default_function_kernel_1,"ax",@progbits
	.align	128
        .global         default_function_kernel_1
        .type           default_function_kernel_1,@function
        .size           default_function_kernel_1,(.L_x_6 - default_function_kernel_1)
        .other          default_function_kernel_1,@"STO_CUDA_ENTRY STV_DEFAULT"
default_function_kernel_1:
.text.default_function_kernel_1:
[----:B------:R-:W-:Y:S01]  /*0000*/  LDC R1, c[0x0][0x37c] ;  /* 0x0000df00ff017b82 */ /* 0x000fe20000000800 */
[----:B------:R-:W0:Y:S07]  /*0010*/  S2R R5, SR_TID.X ;  /* 0x0000000000057919 */ /* 0x000e2e0000002100 */
[----:B------:R-:W1:Y:S01]  /*0020*/  S2UR UR4, SR_CTAID.X ;  /* 0x00000000000479c3 */ /* 0x000e620000002500 */
[----:B------:R-:W2:Y:S07]  /*0030*/  LDCU.64 UR6, c[0x0][0x358] ;  /* 0x00006b00ff0677ac */ /* 0x000eae0008000a00 */
[----:B------:R-:W3:Y:S01]  /*0040*/  LDC.64 R2, c[0x0][0x388] ;  /* 0x0000e200ff027b82 */ /* 0x000ee20000000a00 */
[----:B-1----:R-:W-:-:S06]  /*0050*/  USHF.L.U32 UR4, UR4, 0x5, URZ ;  /* 0x0000000504047899 */ /* 0x002fcc00080006ff */
[----:B0-----:R-:W-:-:S05]  /*0060*/  LOP3.LUT R5, R5, UR4, RZ, 0xfc, !PT ;  /* 0x0000000405057c12 */ /* 0x001fca000f8efcff */
[----:B---3--:R-:W-:-:S06]  /*0070*/  IMAD.WIDE.U32 R2, R5, 0x4, R2 ;  /* 0x0000000405027825 */ /* 0x008fcc00078e0002 */
[----:B--2---:R-:W2:Y:S01]  /*0080*/  LDG.E.CONSTANT R2, desc[UR6][R2.64] ;  /* 0x0000000602027981 */ /* 0x004ea2000c1e9900 */
[----:B------:R-:W-:Y:S01]  /*0090*/  HFMA2 R8, -RZ, RZ, 1.625, 0 ;  /* 0x3e800000ff087431 */ /* 0x000fe200000001ff */
[----:B------:R-:W-:Y:S01]  /*00a0*/  MOV R11, 0x3d39bf78 ;  /* 0x3d39bf78000b7802 */ /* 0x000fe20000000f00 */
[----:B--2---:R-:W-:-:S06]  /*00b0*/  FMUL.RZ R0, R2, 0.15915493667125701904 ;  /* 0x3e22f98302007820 */ /* 0x004fcc000040c000 */
[----:B------:R-:W0:Y:S02]  /*00c0*/  MUFU.COS R0, R0 ;  /* 0x0000000000007308 */ /* 0x000e240000000000 */
[----:B0-----:R-:W-:-:S06]  /*00d0*/  FFMA R4, R0, R0, 1 ;  /* 0x3f80000000047423 */ /* 0x001fcc0000000000 */
[----:B------:R-:W0:Y:S02]  /*00e0*/  MUFU.RSQ R7, R4 ;  /* 0x0000000400077308 */ /* 0x000e240000001400 */
[----:B0-----:R-:W-:-:S06]  /*00f0*/  FFMA R7, R4, R7, 1 ;  /* 0x3f80000004077423 */ /* 0x001fcc0000000007 */
[----:B------:R-:W0:Y:S02]  /*0100*/  MUFU.RCP R7, R7 ;  /* 0x0000000700077308 */ /* 0x000e240000001000 */
[----:B0-----:R-:W-:-:S04]  /*0110*/  FMUL R9, |R0|, R7 ;  /* 0x0000000700097220 */ /* 0x001fc80000400200 */
[----:B------:R-:W-:-:S04]  /*0120*/  FFMA R9, |R0|, R9, |R0| ;  /* 0x0000000900097223 */ /* 0x000fc80000000600 */
[C---:B------:R-:W-:Y:S01]  /*0130*/  FADD.RZ R6, R9.reuse, 1 ;  /* 0x3f80000009067421 */ /* 0x040fe2000000c000 */
[----:B------:R-:W-:-:S04]  /*0140*/  ISETP.GE.U32.AND P0, PT, R9, 0x7f800000, PT ;  /* 0x7f8000000900780c */ /* 0x000fc80003f06070 */
[----:B------:R-:W-:Y:S02]  /*0150*/  IADD3 R6, PT, PT, R6, -0x3f400000, RZ ;  /* 0xc0c0000006067810 */ /* 0x000fe40007ffe0ff */
[----:B------:R-:W-:Y:S02]  /*0160*/  ISETP.GT.AND P1, PT, R9, -0x40800000, P0 ;  /* 0xbf8000000900780c */ /* 0x000fe40000724270 */
[----:B------:R-:W-:-:S04]  /*0170*/  LOP3.LUT R6, R6, 0xff800000, RZ, 0xc0, !PT ;  /* 0xff80000006067812 */ /* 0x000fc800078ec0ff */
[----:B------:R-:W-:Y:S02]  /*0180*/  IADD3 R3, PT, PT, -R6, 0x40800000, RZ ;  /* 0x4080000006037810 */ /* 0x000fe40007ffe1ff */
[-C--:B------:R-:W-:Y:S02]  /*0190*/  IADD3 R2, PT, PT, R9, -R6.reuse, RZ ;  /* 0x8000000609027210 */ /* 0x080fe40007ffe0ff */
[----:B------:R-:W-:Y:S01]  /*01a0*/  I2FP.F32.S32 R6, R6 ;  /* 0x0000000600067245 */ /* 0x000fe20000201400 */
[----:B------:R-:W-:-:S04]  /*01b0*/  FFMA R3, R3, R8, -1 ;  /* 0xbf80000003037423 */ /* 0x000fc80000000008 */
[----:B------:R-:W-:Y:S01]  /*01c0*/  FADD R4, R2, R3 ;  /* 0x0000000302047221 */ /* 0x000fe20000000000 */
[----:B------:R-:W-:-:S03]  /*01d0*/  FMUL R6, R6, 1.1920928955078125e-07 ;  /* 0x3400000006067820 */ /* 0x000fc60000400000 */
[----:B------:R-:W-:-:S04]  /*01e0*/  FFMA R3, R4, -R11, 0.10546888411045074463 ;  /* 0x3dd8001204037423 */ /* 0x000fc8000000080b */
[----:B------:R-:W-:-:S04]  /*01f0*/  FFMA R3, R4, R3, -0.13229703903198242188 ;  /* 0xbe0778e004037423 */ /* 0x000fc80000000003 */
[----:B------:R-:W-:-:S04]  /*0200*/  FFMA R3, R4, R3, 0.14491446316242218018 ;  /* 0x3e14647504037423 */ /* 0x000fc80000000003 */
[----:B------:R-:W-:-:S04]  /*0210*/  FFMA R3, R4, R3, -0.16641564667224884033 ;  /* 0xbe2a68dd04037423 */ /* 0x000fc80000000003 */
[----:B------:R-:W-:-:S04]  /*0220*/  FFMA R3, R4, R3, 0.19988867640495300293 ;  /* 0x3e4caf9e04037423 */ /* 0x000fc80000000003 */
[----:B------:R-:W-:-:S04]  /*0230*/  FFMA R3, R4, R3, -0.25000196695327758789 ;  /* 0xbe80004204037423 */ /* 0x000fc80000000003 */
[----:B------:R-:W-:-:S04]  /*0240*/  FFMA R3, R4, R3, 0.33333510160446166992 ;  /* 0x3eaaaae604037423 */ /* 0x000fc80000000003 */
[----:B------:R-:W-:-:S04]  /*0250*/  FFMA R3, R4, R3, -0.5 ;  /* 0xbf00000004037423 */ /* 0x000fc80000000003 */
[C---:B------:R-:W-:Y:S02]  /*0260*/  FMUL R7, R4.reuse, R3 ;  /* 0x0000000304077220 */ /* 0x040fe40000400000 */
[----:B------:R-:W0:Y:S02]  /*0270*/  LDC.64 R2, c[0x0][0x380] ;  /* 0x0000e000ff027b82 */ /* 0x000e240000000a00 */
[----:B------:R-:W-:Y:S01]  /*0280*/  FFMA R7, R4, R7, R4 ;  /* 0x0000000704077223 */ /* 0x000fe20000000004 */
[----:B------:R-:W-:-:S03]  /*0290*/  @P0 MOV R4, 0x7f800000 ;  /* 0x7f80000000040802 */ /* 0x000fc60000000f00 */
[----:B------:R-:W-:Y:S02]  /*02a0*/  FFMA R7, R6, 0.69314718246459960938, R7 ;  /* 0x3f31721806077823 */ /* 0x000fe40000000007 */
[C---:B------:R-:W-:Y:S01]  /*02b0*/  @P1 FFMA R7, R9.reuse, R4, +INF ;  /* 0x7f80000009071423 */ /* 0x040fe20000000004 */
[----:B------:R-:W-:-:S04]  /*02c0*/  @P0 FSETP.NEU.AND P1, PT, R9, RZ, PT ;  /* 0x000000ff0900020b */ /* 0x000fc80003f2d000 */
[----:B------:R-:W-:Y:S02]  /*02d0*/  @P0 FSEL R7, R7, -RZ, P1 ;  /* 0x800000ff07070208 */ /* 0x000fe40000800000 */
[----:B------:R-:W-:Y:S02]  /*02e0*/  FSETP.NAN.AND P0, PT, |R0|, |R0|, PT ;  /* 0x400000000000720b */ /* 0x000fe40003f08200 */
[----:B------:R-:W-:-:S04]  /*02f0*/  LOP3.LUT R0, R7, 0x80000000, R0, 0xb8, !PT ;  /* 0x8000000007007812 */ /* 0x000fc800078eb800 */
[----:B------:R-:W-:Y:S01]  /*0300*/  FSEL R7, R0, R7, !P0 ;  /* 0x0000000700077208 */ /* 0x000fe20004000000 */
[----:B0-----:R-:W-:-:S05]  /*0310*/  IMAD.WIDE.U32 R2, R5, 0x4, R2 ;  /* 0x0000000405027825 */ /* 0x001fca00078e0002 */
[----:B------:R-:W-:Y:S01]  /*0320*/  STG.E desc[UR6][R2.64], R7 ;  /* 0x0000000702007986 */ /* 0x000fe2000c101906 */
[----:B------:R-:W-:Y:S05]  /*0330*/  EXIT ;  /* 0x000000000000794d */ /* 0x000fea0003800000 */
.L_x_2:
        /* <DEDUP_REMOVED lines=12> */
.L_x_6:


//--------------------- .text.default_function_kernel --------------------------
	.section	.text.default_function_kernel,"ax",@progbits
	.align	128
        .global         default_function_kernel
        .type           default_function_kernel,@function
        .size           default_function_kernel,(.L_x_7 - default_function_kernel)
        .other          default_function_kernel,@"STO_CUDA_ENTRY STV_DEFAULT"
default_function_kernel:
.text.default_function_kernel:
        /* <DEDUP_REMOVED lines=9> */
[----:B------:R-:W-:Y:S01]  /*0090*/  HFMA2 R7, -RZ, RZ, 1.75, 0 ;  /* 0x3f000000ff077431 */ /* 0x000fe200000001ff */
[----:B0-----:R-:W-:-:S04]  /*00a0*/  MOV R3, 0x3d10ecef ;  /* 0x3d10ecef00037802 */ /* 0x001fc80000000f00 */
[C---:B--2---:R-:W-:Y:S01]  /*00b0*/  FFMA R4, |R0|.reuse, -R7, 0.5 ;  /* 0x3f00000000047423 */ /* 0x044fe20000000a07 */
[C---:B------:R-:W-:Y:S02]  /*00c0*/  FSETP.NEU.AND P1, PT, |R0|.reuse, 1, PT ;  /* 0x3f8000000000780b */ /* 0x040fe40003f2d200 */
[----:B------:R-:W-:Y:S01]  /*00d0*/  FSETP.GT.AND P0, PT, |R0|, 0.56000000238418579102, PT ;  /* 0x3f0f5c290000780b */ /* 0x000fe20003f04200 */
[----:B------:R-:W0:Y:S02]  /*00e0*/  MUFU.RSQ R7, R4 ;  /* 0x0000000400077308 */ /* 0x000e240000001400 */
[----:B0-----:R-:W-:Y:S01]  /*00f0*/  FMUL R6, R4, R7 ;  /* 0x0000000704067220 */ /* 0x001fe20000400000 */
[----:B------:R-:W-:-:S04]  /*0100*/  FMUL R7, R7, -0.5 ;  /* 0xbf00000007077820 */ /* 0x000fc80000400000 */
[----:B------:R-:W-:-:S04]  /*0110*/  FFMA R7, R6, R7, 0.5 ;  /* 0x3f00000006077423 */ /* 0x000fc80000000007 */
[----:B------:R-:W-:-:S05]  /*0120*/  FFMA R7, R6, R7, R6 ;  /* 0x0000000706077223 */ /* 0x000fca0000000006 */
[----:B------:R-:W-:Y:S02]  /*0130*/  FSEL R7, R7, RZ, P1 ;  /* 0x000000ff07077208 */ /* 0x000fe40000800000 */
[----:B------:R-:W-:Y:S02]  /*0140*/  FSETP.GT.AND P1, PT, R0, 0.56000000238418579102, PT ;  /* 0x3f0f5c290000780b */ /* 0x000fe40003f24000 */
[----:B------:R-:W-:-:S04]  /*0150*/  FSEL R7, R7, |R0|, P0 ;  /* 0x4000000007077208 */ /* 0x000fc80000000000 */
[----:B------:R-:W-:-:S05]  /*0160*/  LOP3.LUT R7, R7, 0x80000000, R0, 0xb8, !PT ;  /* 0x8000000007077812 */ /* 0x000fca00078eb800 */
[----:B------:R-:W-:-:S04]  /*0170*/  FMUL R4, R7, R7 ;  /* 0x0000000707047220 */ /* 0x000fc80000400000 */
[----:B------:R-:W-:-:S04]  /*0180*/  FFMA R3, R4, R3, 0.016980519518256187439 ;  /* 0x3c8b1abb04037423 */ /* 0x000fc80000000003 */
[----:B------:R-:W-:-:S04]  /*0190*/  FFMA R3, R4, R3, 0.030762933194637298584 ;  /* 0x3cfc028c04037423 */ /* 0x000fc80000000003 */
[----:B------:R-:W-:-:S04]  /*01a0*/  FFMA R3, R4, R3, 0.044709417968988418579 ;  /* 0x3d37213904037423 */ /* 0x000fc80000000003 */
[C---:B------:R-:W-:Y:S02]  /*01b0*/  FFMA R9, R4.reuse, R3, 0.074989043176174163818 ;  /* 0x3d9993db04097423 */ /* 0x040fe40000000003 */
[----:B------:R-:W0:Y:S02]  /*01c0*/  LDC.64 R2, c[0x0][0x380] ;  /* 0x0000e000ff027b82 */ /* 0x000e240000000a00 */
[----:B------:R-:W-:-:S04]  /*01d0*/  FFMA R9, R4, R9, 0.16666707396507263184 ;  /* 0x3e2aaac604097423 */ /* 0x000fc80000000009 */
[----:B------:R-:W-:Y:S01]  /*01e0*/  FMUL R4, R4, R9 ;  /* 0x0000000904047220 */ /* 0x000fe20000400000 */
[----:B------:R-:W-:-:S03]  /*01f0*/  HFMA2 R9, -RZ, RZ, 1.9599609375, 20144 ;  /* 0x3fd774ebff097431 */ /* 0x000fc600000001ff */
[----:B------:R-:W-:-:S05]  /*0200*/  FFMA R7, R7, R4, R7 ;  /* 0x0000000407077223 */ /* 0x000fca0000000007 */
[----:B------:R-:W-:-:S05]  /*0210*/  FSEL R0, R7, -R7, P0 ;  /* 0x8000000707007208 */ /* 0x000fca0000000000 */
[----:B------:R-:W-:Y:S01]  /*0220*/  @!P1 FFMA R7, R9, 0.93318945169448852539, R0 ;  /* 0x3f6ee58109079823 */ /* 0x000fe20000000000 */
[----:B0-----:R-:W-:-:S04]  /*0230*/  IMAD.WIDE.U32 R2, R5, 0x4, R2 ;  /* 0x0000000405027825 */ /* 0x001fc800078e0002 */
[----:B------:R-:W-:-:S05]  /*0240*/  @P0 FADD R7, R7, R7 ;  /* 0x0000000707070221 */ /* 0x000fca0000000000 */
[----:B------:R-:W-:Y:S01]  /*0250*/  STG.E desc[UR6][R2.64], R7 ;  /* 0x0000000702007986 */ /* 0x000fe2000c101906 */
[----:B------:R-:W-:Y:S05]  /*0260*/  EXIT ;  /* 0x000000000000794d */ /* 0x000fea0003800000 */
.L_x_3:
        /* <DEDUP_REMOVED lines=9> */
.L_x_7:


//--------------------- .nv.shared.reserved.0     --------------------------
	.section	.nv.shared.reserved.0,"aw",@nobits
	.weak		__nv_reservedSMEM_offset_0_alias
	.size		__nv_reservedSMEM_offset_0_alias, 0, 64
	.other		__nv_reservedSMEM_offset_0_alias,@"STO_CUDA_RESERVED_SHARED STV_DEFAULT"
__nv_reservedSMEM_offset_0_alias:
	.zero		0
	.zero		64


//--------------------- .nv.constant0.default_function_kernel_3 --------------------------
	.section	.nv.constant0.default_function_kernel_3,"a",@progbits
	.sectionflags	@""
	.align	4
.nv.constant0.default_function_kernel_3:
	.zero		912


//--------------------- .nv.constant0.default_function_kernel_2 --------------------------
	.section	.nv.constant0.default_function_kernel_2,"a",@progbits
	.sectionflags	@""
	.align	4
.nv.constant0.default_function_kernel_2:
	.zero		912


//--------------------- .nv.constant0.default_function_kernel_1 --------------------------
	.section	.nv.constant0.default_function_kernel_1,"a",@progbits
	.sectionflags	@""
	.align	4
.nv.constant0.default_function_kernel_1:
	.zero		912


//--------------------- .nv.constant0.default_function_kernel --------------------------
	.section	.nv.constant0.default_function_kernel,"a",@progbits
	.sectionflags	@""
	.align	4
.nv.constant0.default_function_kernel:
	.zero		912


//--------------------- SYMBOLS --------------------------

	.type		.nv.reservedSmem.offset0,@object
	.size		.nv.reservedSmem.offset0,0x4
